//
// Generated by NVIDIA NVVM Compiler
//
// Compiler Build ID: CL-36424714
// Cuda compilation tools, release 13.0, V13.0.88
// Based on NVVM 20.0.0
//

.version 9.0
.target sm_100
.address_size 64

	// .globl	_Z24transposeMatrixGPU_BasicPfS_ii
// _ZZ28transposeMatrixGPU_SharedMemPfS_iiE4tile has been demoted

.visible .entry _Z24transposeMatrixGPU_BasicPfS_ii(
	.param .u64 .ptr .align 1 _Z24transposeMatrixGPU_BasicPfS_ii_param_0,
	.param .u64 .ptr .align 1 _Z24transposeMatrixGPU_BasicPfS_ii_param_1,
	.param .u32 _Z24transposeMatrixGPU_BasicPfS_ii_param_2,
	.param .u32 _Z24transposeMatrixGPU_BasicPfS_ii_param_3
)
{
	.reg .pred 	%p<4>;
	.reg .b32 	%r<13>;
	.reg .b32 	%f<2>;
	.reg .b64 	%rd<9>;

	ld.param.u64 	%rd1, [_Z24transposeMatrixGPU_BasicPfS_ii_param_0];
	ld.param.u64 	%rd2, [_Z24transposeMatrixGPU_BasicPfS_ii_param_1];
	ld.param.u32 	%r3, [_Z24transposeMatrixGPU_BasicPfS_ii_param_2];
	ld.param.u32 	%r4, [_Z24transposeMatrixGPU_BasicPfS_ii_param_3];
	mov.u32 	%r5, %ctaid.x;
	mov.u32 	%r6, %ntid.x;
	mov.u32 	%r7, %tid.x;
	mad.lo.s32 	%r1, %r5, %r6, %r7;
	mov.u32 	%r8, %ctaid.y;
	mov.u32 	%r9, %ntid.y;
	mov.u32 	%r10, %tid.y;
	mad.lo.s32 	%r2, %r8, %r9, %r10;
	setp.ge.s32 	%p1, %r2, %r3;
	setp.ge.s32 	%p2, %r1, %r4;
	or.pred  	%p3, %p1, %p2;
	@%p3 bra 	$L__BB0_2;
	cvta.to.global.u64 	%rd3, %rd1;
	cvta.to.global.u64 	%rd4, %rd2;
	mad.lo.s32 	%r11, %r4, %r2, %r1;
	mad.lo.s32 	%r12, %r3, %r1, %r2;
	mul.wide.s32 	%rd5, %r11, 4;
	add.s64 	%rd6, %rd3, %rd5;
	ld.global.f32 	%f1, [%rd6];
	mul.wide.s32 	%rd7, %r12, 4;
	add.s64 	%rd8, %rd4, %rd7;
	st.global.f32 	[%rd8], %f1;
$L__BB0_2:
	ret;

}
	// .globl	_Z28transposeMatrixGPU_CoalescedPfS_ii
.visible .entry _Z28transposeMatrixGPU_CoalescedPfS_ii(
	.param .u64 .ptr .align 1 _Z28transposeMatrixGPU_CoalescedPfS_ii_param_0,
	.param .u64 .ptr .align 1 _Z28transposeMatrixGPU_CoalescedPfS_ii_param_1,
	.param .u32 _Z28transposeMatrixGPU_CoalescedPfS_ii_param_2,
	.param .u32 _Z28transposeMatrixGPU_CoalescedPfS_ii_param_3
)
{
	.reg .pred 	%p<13>;
	.reg .b32 	%r<22>;
	.reg .b32 	%f<5>;
	.reg .b64 	%rd<20>;

	ld.param.u64 	%rd4, [_Z28transposeMatrixGPU_CoalescedPfS_ii_param_0];
	ld.param.u64 	%rd5, [_Z28transposeMatrixGPU_CoalescedPfS_ii_param_1];
	ld.param.u32 	%r9, [_Z28transposeMatrixGPU_CoalescedPfS_ii_param_2];
	ld.param.u32 	%r8, [_Z28transposeMatrixGPU_CoalescedPfS_ii_param_3];
	cvta.to.global.u64 	%rd1, %rd5;
	cvta.to.global.u64 	%rd2, %rd4;
	mov.u32 	%r10, %ctaid.x;
	shl.b32 	%r11, %r10, 5;
	mov.u32 	%r12, %tid.x;
	add.s32 	%r1, %r11, %r12;
	mov.u32 	%r13, %ctaid.y;
	shl.b32 	%r14, %r13, 5;
	mov.u32 	%r15, %tid.y;
	add.s32 	%r16, %r14, %r15;
	setp.ge.s32 	%p1, %r1, %r8;
	mul.lo.s32 	%r3, %r9, %r1;
	setp.ge.s32 	%p2, %r16, %r9;
	or.pred  	%p3, %p1, %p2;
	@%p3 bra 	$L__BB1_2;
	mad.lo.s32 	%r17, %r16, %r8, %r1;
	add.s32 	%r18, %r16, %r3;
	mul.wide.s32 	%rd6, %r17, 4;
	add.s64 	%rd7, %rd2, %rd6;
	ld.global.f32 	%f1, [%rd7];
	mul.wide.s32 	%rd8, %r18, 4;
	add.s64 	%rd9, %rd1, %rd8;
	st.global.f32 	[%rd9], %f1;
$L__BB1_2:
	setp.ge.s32 	%p4, %r1, %r8;
	add.s32 	%r4, %r16, 8;
	setp.ge.s32 	%p5, %r4, %r9;
	cvt.s64.s32 	%rd10, %r3;
	cvt.u64.u32 	%rd11, %r16;
	add.s64 	%rd12, %rd11, %rd10;
	shl.b64 	%rd13, %rd12, 2;
	add.s64 	%rd3, %rd1, %rd13;
	or.pred  	%p6, %p4, %p5;
	@%p6 bra 	$L__BB1_4;
	mad.lo.s32 	%r19, %r4, %r8, %r1;
	mul.wide.s32 	%rd14, %r19, 4;
	add.s64 	%rd15, %rd2, %rd14;
	ld.global.f32 	%f2, [%rd15];
	st.global.f32 	[%rd3+32], %f2;
$L__BB1_4:
	setp.ge.s32 	%p7, %r1, %r8;
	add.s32 	%r5, %r16, 16;
	setp.ge.s32 	%p8, %r5, %r9;
	or.pred  	%p9, %p7, %p8;
	@%p9 bra 	$L__BB1_6;
	mad.lo.s32 	%r20, %r5, %r8, %r1;
	mul.wide.s32 	%rd16, %r20, 4;
	add.s64 	%rd17, %rd2, %rd16;
	ld.global.f32 	%f3, [%rd17];
	st.global.f32 	[%rd3+64], %f3;
$L__BB1_6:
	setp.ge.s32 	%p10, %r1, %r8;
	add.s32 	%r6, %r16, 24;
	setp.ge.s32 	%p11, %r6, %r9;
	or.pred  	%p12, %p10, %p11;
	@%p12 bra 	$L__BB1_8;
	mad.lo.s32 	%r21, %r6, %r8, %r1;
	mul.wide.s32 	%rd18, %r21, 4;
	add.s64 	%rd19, %rd2, %rd18;
	ld.global.f32 	%f4, [%rd19];
	st.global.f32 	[%rd3+96], %f4;
$L__BB1_8:
	ret;

}
	// .globl	_Z28transposeMatrixGPU_SharedMemPfS_ii
.visible .entry _Z28transposeMatrixGPU_SharedMemPfS_ii(
	.param .u64 .ptr .align 1 _Z28transposeMatrixGPU_SharedMemPfS_ii_param_0,
	.param .u64 .ptr .align 1 _Z28transposeMatrixGPU_SharedMemPfS_ii_param_1,
	.param .u32 _Z28transposeMatrixGPU_SharedMemPfS_ii_param_2,
	.param .u32 _Z28transposeMatrixGPU_SharedMemPfS_ii_param_3
)
{
	.reg .pred 	%p<25>;
	.reg .b32 	%r<37>;
	.reg .b32 	%f<9>;
	.reg .b64 	%rd<21>;
	// demoted variable
	.shared .align 4 .b8 _ZZ28transposeMatrixGPU_SharedMemPfS_iiE4tile[4224];
	ld.param.u64 	%rd3, [_Z28transposeMatrixGPU_SharedMemPfS_ii_param_0];
	ld.param.u64 	%rd4, [_Z28transposeMatrixGPU_SharedMemPfS_ii_param_1];
	ld.param.u32 	%r20, [_Z28transposeMatrixGPU_SharedMemPfS_ii_param_2];
	ld.param.u32 	%r19, [_Z28transposeMatrixGPU_SharedMemPfS_ii_param_3];
	cvta.to.global.u64 	%rd1, %rd3;
	cvta.to.global.u64 	%rd2, %rd4;
	mov.u32 	%r21, %ctaid.x;
	shl.b32 	%r1, %r21, 5;
	mov.u32 	%r2, %tid.x;
	add.s32 	%r3, %r1, %r2;
	mov.u32 	%r22, %ctaid.y;
	shl.b32 	%r4, %r22, 5;
	mov.u32 	%r5, %tid.y;
	add.s32 	%r23, %r4, %r5;
	setp.ge.s32 	%p1, %r3, %r19;
	shl.b32 	%r24, %r2, 2;
	mov.u32 	%r25, _ZZ28transposeMatrixGPU_SharedMemPfS_iiE4tile;
	add.s32 	%r7, %r25, %r24;
	setp.ge.s32 	%p2, %r23, %r20;
	mad.lo.s32 	%r8, %r5, 132, %r7;
	or.pred  	%p3, %p1, %p2;
	@%p3 bra 	$L__BB2_2;
	mad.lo.s32 	%r26, %r23, %r19, %r3;
	mul.wide.s32 	%rd5, %r26, 4;
	add.s64 	%rd6, %rd1, %rd5;
	ld.global.f32 	%f1, [%rd6];
	st.shared.f32 	[%r8], %f1;
$L__BB2_2:
	setp.ge.s32 	%p4, %r3, %r19;
	add.s32 	%r9, %r23, 8;
	setp.ge.s32 	%p5, %r9, %r20;
	or.pred  	%p6, %p4, %p5;
	@%p6 bra 	$L__BB2_4;
	mad.lo.s32 	%r27, %r9, %r19, %r3;
	mul.wide.s32 	%rd7, %r27, 4;
	add.s64 	%rd8, %rd1, %rd7;
	ld.global.f32 	%f2, [%rd8];
	st.shared.f32 	[%r8+1056], %f2;
$L__BB2_4:
	setp.ge.s32 	%p7, %r3, %r19;
	add.s32 	%r10, %r23, 16;
	setp.ge.s32 	%p8, %r10, %r20;
	or.pred  	%p9, %p7, %p8;
	@%p9 bra 	$L__BB2_6;
	mad.lo.s32 	%r28, %r10, %r19, %r3;
	mul.wide.s32 	%rd9, %r28, 4;
	add.s64 	%rd10, %rd1, %rd9;
	ld.global.f32 	%f3, [%rd10];
	st.shared.f32 	[%r8+2112], %f3;
$L__BB2_6:
	setp.ge.s32 	%p10, %r3, %r19;
	add.s32 	%r11, %r23, 24;
	setp.ge.s32 	%p11, %r11, %r20;
	or.pred  	%p12, %p10, %p11;
	@%p12 bra 	$L__BB2_8;
	mad.lo.s32 	%r29, %r11, %r19, %r3;
	mul.wide.s32 	%rd11, %r29, 4;
	add.s64 	%rd12, %rd1, %rd11;
	ld.global.f32 	%f4, [%rd12];
	st.shared.f32 	[%r8+3168], %f4;
$L__BB2_8:
	bar.sync 	0;
	add.s32 	%r12, %r4, %r2;
	add.s32 	%r13, %r1, %r5;
	setp.ge.s32 	%p13, %r12, %r20;
	shl.b32 	%r30, %r2, 7;
	add.s32 	%r31, %r7, %r30;
	setp.ge.s32 	%p14, %r13, %r19;
	shl.b32 	%r32, %r5, 2;
	add.s32 	%r14, %r31, %r32;
	or.pred  	%p15, %p13, %p14;
	@%p15 bra 	$L__BB2_10;
	ld.shared.f32 	%f5, [%r14];
	mad.lo.s32 	%r33, %r13, %r20, %r12;
	mul.wide.s32 	%rd13, %r33, 4;
	add.s64 	%rd14, %rd2, %rd13;
	st.global.f32 	[%rd14], %f5;
$L__BB2_10:
	setp.ge.s32 	%p16, %r12, %r20;
	add.s32 	%r15, %r13, 8;
	setp.ge.s32 	%p17, %r15, %r19;
	or.pred  	%p18, %p16, %p17;
	@%p18 bra 	$L__BB2_12;
	ld.shared.f32 	%f6, [%r14+32];
	mad.lo.s32 	%r34, %r15, %r20, %r12;
	mul.wide.s32 	%rd15, %r34, 4;
	add.s64 	%rd16, %rd2, %rd15;
	st.global.f32 	[%rd16], %f6;
$L__BB2_12:
	setp.ge.s32 	%p19, %r12, %r20;
	add.s32 	%r16, %r13, 16;
	setp.ge.s32 	%p20, %r16, %r19;
	or.pred  	%p21, %p19, %p20;
	@%p21 bra 	$L__BB2_14;
	ld.shared.f32 	%f7, [%r14+64];
	mad.lo.s32 	%r35, %r16, %r20, %r12;
	mul.wide.s32 	%rd17, %r35, 4;
	add.s64 	%rd18, %rd2, %rd17;
	st.global.f32 	[%rd18], %f7;
$L__BB2_14:
	setp.ge.s32 	%p22, %r12, %r20;
	add.s32 	%r17, %r13, 24;
	setp.ge.s32 	%p23, %r17, %r19;
	or.pred  	%p24, %p22, %p23;
	@%p24 bra 	$L__BB2_16;
	ld.shared.f32 	%f8, [%r14+96];
	mad.lo.s32 	%r36, %r17, %r20, %r12;
	mul.wide.s32 	%rd19, %r36, 4;
	add.s64 	%rd20, %rd2, %rd19;
	st.global.f32 	[%rd20], %f8;
$L__BB2_16:
	ret;

}


// ===== COMPILED SASS (sm_100) =====

	.target	sm_100

	.elftype	@"ET_EXEC"


//--------------------- .note.nv.tkinfo           --------------------------
	.section	.note.nv.tkinfo,"",@"SHT_NOTE"
	.sectionflags	@"SHF_NOTE_NV_TKINFO"
	.tkinfo
        /*0018*/ 	.word	0x00000002
        /*0030*/ 	.string	""
        /*0030*/ 	.string	"ptxas"
        /*0030*/ 	.string	"Cuda compilation tools, release 13.0, V13.0.88"
        /*0030*/ 	.string	"Build cuda_13.0.r13.0/compiler.36424714_0"
        /*0030*/ 	.string	"-arch sm_100 -m 64 "



//--------------------- .note.nv.cuinfo           --------------------------
	.section	.note.nv.cuinfo,"",@"SHT_NOTE"
	.sectionflags	@"SHF_NOTE_NV_CUINFO"
        /*0018*/ 	.short	0x0002
        /*001a*/ 	.short	0x0064
        /*001c*/ 	.short	0x0082
	.zero		2


//--------------------- .nv.info                  --------------------------
	.section	.nv.info,"",@"SHT_CUDA_INFO"
	.align	4


	//----- nvinfo : EIATTR_REGCOUNT
	.align		4
        /*0000*/ 	.byte	0x04, 0x2f
        /*0002*/ 	.short	(.L_1 - .L_0)
	.align		4
.L_0:
        /*0004*/ 	.word	index@(_Z24transposeMatrixGPU_BasicPfS_ii)
        /*0008*/ 	.word	0x0000000a


	//----- nvinfo : EIATTR_FRAME_SIZE
	.align		4
.L_1:
        /*000c*/ 	.byte	0x04, 0x11
        /*000e*/ 	.short	(.L_3 - .L_2)
	.align		4
.L_2:
        /*0010*/ 	.word	index@(_Z24transposeMatrixGPU_BasicPfS_ii)
        /*0014*/ 	.word	0x00000000


	//----- nvinfo : EIATTR_REGCOUNT
	.align		4
.L_3:
        /*0018*/ 	.byte	0x04, 0x2f
        /*001a*/ 	.short	(.L_5 - .L_4)
	.align		4
.L_4:
        /*001c*/ 	.word	index@(_Z28transposeMatrixGPU_CoalescedPfS_ii)
        /*0020*/ 	.word	0x00000012


	//----- nvinfo : EIATTR_FRAME_SIZE
	.align		4
.L_5:
        /*0024*/ 	.byte	0x04, 0x11
        /*0026*/ 	.short	(.L_7 - .L_6)
	.align		4
.L_6:
        /*0028*/ 	.word	index@(_Z28transposeMatrixGPU_CoalescedPfS_ii)
        /*002c*/ 	.word	0x00000000


	//----- nvinfo : EIATTR_REGCOUNT
	.align		4
.L_7:
        /*0030*/ 	.byte	0x04, 0x2f
        /*0032*/ 	.short	(.L_9 - .L_8)
	.align		4
.L_8:
        /*0034*/ 	.word	index@(_Z28transposeMatrixGPU_SharedMemPfS_ii)
        /*0038*/ 	.word	0x00000019


	//----- nvinfo : EIATTR_FRAME_SIZE
	.align		4
.L_9:
        /*003c*/ 	.byte	0x04, 0x11
        /*003e*/ 	.short	(.L_11 - .L_10)
	.align		4
.L_10:
        /*0040*/ 	.word	index@(_Z28transposeMatrixGPU_SharedMemPfS_ii)
        /*0044*/ 	.word	0x00000000


	//----- nvinfo : EIATTR_MIN_STACK_SIZE
	.align		4
.L_11:
        /*0048*/ 	.byte	0x04, 0x12
        /*004a*/ 	.short	(.L_13 - .L_12)
	.align		4
.L_12:
        /*004c*/ 	.word	index@(_Z28transposeMatrixGPU_SharedMemPfS_ii)
        /*0050*/ 	.word	0x00000000


	//----- nvinfo : EIATTR_MIN_STACK_SIZE
	.align		4
.L_13:
        /*0054*/ 	.byte	0x04, 0x12
        /*0056*/ 	.short	(.L_15 - .L_14)
	.align		4
.L_14:
        /*0058*/ 	.word	index@(_Z28transposeMatrixGPU_CoalescedPfS_ii)
        /*005c*/ 	.word	0x00000000


	//----- nvinfo : EIATTR_MIN_STACK_SIZE
	.align		4
.L_15:
        /*0060*/ 	.byte	0x04, 0x12
        /*0062*/ 	.short	(.L_17 - .L_16)
	.align		4
.L_16:
        /*0064*/ 	.word	index@(_Z24transposeMatrixGPU_BasicPfS_ii)
        /*0068*/ 	.word	0x00000000
.L_17:


//--------------------- .nv.compat                --------------------------
	.section	.nv.compat,"",@"SHT_CUDA_COMPAT_INFO"
	.align	4
        /*0000*/ 	.byte	0x02, 0x09, 0x00, 0x00, 0x02, 0x02, 0x01, 0x00, 0x02, 0x05, 0x05, 0x00, 0x03, 0x07, 0x01, 0x01
        /*0010*/ 	.byte	0x02, 0x03, 0x00, 0x00, 0x02, 0x06, 0x01, 0x00, 0x04, 0x0b, 0x08, 0x00, 0x09, 0x00, 0x00, 0x00
        /*0020*/ 	.byte	0x00, 0x00, 0x00, 0x00


//--------------------- .nv.info._Z28transposeMatrixGPU_SharedMemPfS_ii --------------------------
	.section	.nv.info._Z28transposeMatrixGPU_SharedMemPfS_ii,"",@"SHT_CUDA_INFO"
	.sectionflags	@""
	.align	4


	//----- nvinfo : EIATTR_CUDA_API_VERSION
	.align		4
        /*0000*/ 	.byte	0x04, 0x37
        /*0002*/ 	.short	(.L_19 - .L_18)
.L_18:
        /*0004*/ 	.word	0x00000082


	//----- nvinfo : EIATTR_KPARAM_INFO
	.align		4
.L_19:
        /*0008*/ 	.byte	0x04, 0x17
        /*000a*/ 	.short	(.L_21 - .L_20)
.L_20:
        /*000c*/ 	.word	0x00000000
        /*0010*/ 	.short	0x0003
        /*0012*/ 	.short	0x0014
        /*0014*/ 	.byte	0x00, 0xf0, 0x11, 0x00


	//----- nvinfo : EIATTR_KPARAM_INFO
	.align		4
.L_21:
        /*0018*/ 	.byte	0x04, 0x17
        /*001a*/ 	.short	(.L_23 - .L_22)
.L_22:
        /*001c*/ 	.word	0x00000000
        /*0020*/ 	.short	0x0002
        /*0022*/ 	.short	0x0010
        /*0024*/ 	.byte	0x00, 0xf0, 0x11, 0x00


	//----- nvinfo : EIATTR_KPARAM_INFO
	.align		4
.L_23:
        /*0028*/ 	.byte	0x04, 0x17
        /*002a*/ 	.short	(.L_25 - .L_24)
.L_24:
        /*002c*/ 	.word	0x00000000
        /*0030*/ 	.short	0x0001
        /*0032*/ 	.short	0x0008
        /*0034*/ 	.byte	0x00, 0xf5, 0x21, 0x00


	//----- nvinfo : EIATTR_KPARAM_INFO
	.align		4
.L_25:
        /*0038*/ 	.byte	0x04, 0x17
        /*003a*/ 	.short	(.L_27 - .L_26)
.L_26:
        /*003c*/ 	.word	0x00000000
        /*0040*/ 	.short	0x0000
        /*0042*/ 	.short	0x0000
        /*0044*/ 	.byte	0x00, 0xf5, 0x21, 0x00


	//----- nvinfo : EIATTR_SPARSE_MMA_MASK
	.align		4
.L_27:
        /*0048*/ 	.byte	0x03, 0x50
        /*004a*/ 	.short	0x0000


	//----- nvinfo : EIATTR_MAXREG_COUNT
	.align		4
        /*004c*/ 	.byte	0x03, 0x1b
        /*004e*/ 	.short	0x00ff


	//----- nvinfo : EIATTR_NUM_BARRIERS
	.align		4
        /*0050*/ 	.byte	0x02, 0x4c
        /*0052*/ 	.byte	0x01
	.zero		1


	//----- nvinfo : EIATTR_MERCURY_ISA_VERSION
	.align		4
        /*0054*/ 	.byte	0x03, 0x5f
        /*0056*/ 	.short	0x0101


	//----- nvinfo : EIATTR_VRC_CTA_INIT_COUNT
	.align		4
        /*0058*/ 	.byte	0x02, 0x4a
	.zero		1
	.zero		1


	//----- nvinfo : EIATTR_EXIT_INSTR_OFFSETS
	.align		4
        /*005c*/ 	.byte	0x04, 0x1c
        /*005e*/ 	.short	(.L_29 - .L_28)


	//   ....[0]....
.L_28:
        /*0060*/ 	.word	0x000004c0


	//   ....[1]....
        /*0064*/ 	.word	0x00000520


	//----- nvinfo : EIATTR_CBANK_PARAM_SIZE
	.align		4
.L_29:
        /*0068*/ 	.byte	0x03, 0x19
        /*006a*/ 	.short	0x0018


	//----- nvinfo : EIATTR_PARAM_CBANK
	.align		4
        /*006c*/ 	.byte	0x04, 0x0a
        /*006e*/ 	.short	(.L_31 - .L_30)
	.align		4
.L_30:
        /*0070*/ 	.word	index@(.nv.constant0._Z28transposeMatrixGPU_SharedMemPfS_ii)
        /*0074*/ 	.short	0x0380
        /*0076*/ 	.short	0x0018


	//----- nvinfo : EIATTR_SW_WAR
	.align		4
.L_31:
        /*0078*/ 	.byte	0x04, 0x36
        /*007a*/ 	.short	(.L_33 - .L_32)
.L_32:
        /*007c*/ 	.word	0x00000008
.L_33:


//--------------------- .nv.info._Z28transposeMatrixGPU_CoalescedPfS_ii --------------------------
	.section	.nv.info._Z28transposeMatrixGPU_CoalescedPfS_ii,"",@"SHT_CUDA_INFO"
	.sectionflags	@""
	.align	4


	//----- nvinfo : EIATTR_CUDA_API_VERSION
	.align		4
        /*0000*/ 	.byte	0x04, 0x37
        /*0002*/ 	.short	(.L_35 - .L_34)
.L_34:
        /*0004*/ 	.word	0x00000082


	//----- nvinfo : EIATTR_KPARAM_INFO
	.align		4
.L_35:
        /*0008*/ 	.byte	0x04, 0x17
        /*000a*/ 	.short	(.L_37 - .L_36)
.L_36:
        /*000c*/ 	.word	0x00000000
        /*0010*/ 	.short	0x0003
        /*0012*/ 	.short	0x0014
        /*0014*/ 	.byte	0x00, 0xf0, 0x11, 0x00


	//----- nvinfo : EIATTR_KPARAM_INFO
	.align		4
.L_37:
        /*0018*/ 	.byte	0x04, 0x17
        /*001a*/ 	.short	(.L_39 - .L_38)
.L_38:
        /*001c*/ 	.word	0x00000000
        /*0020*/ 	.short	0x0002
        /*0022*/ 	.short	0x0010
        /*0024*/ 	.byte	0x00, 0xf0, 0x11, 0x00


	//----- nvinfo : EIATTR_KPARAM_INFO
	.align		4
.L_39:
        /*0028*/ 	.byte	0x04, 0x17
        /*002a*/ 	.short	(.L_41 - .L_40)
.L_40:
        /*002c*/ 	.word	0x00000000
        /*0030*/ 	.short	0x0001
        /*0032*/ 	.short	0x0008
        /*0034*/ 	.byte	0x00, 0xf5, 0x21, 0x00


	//----- nvinfo : EIATTR_KPARAM_INFO
	.align		4
.L_41:
        /*0038*/ 	.byte	0x04, 0x17
        /*003a*/ 	.short	(.L_43 - .L_42)
.L_42:
        /*003c*/ 	.word	0x00000000
        /*0040*/ 	.short	0x0000
        /*0042*/ 	.short	0x0000
        /*0044*/ 	.byte	0x00, 0xf5, 0x21, 0x00


	//----- nvinfo : EIATTR_SPARSE_MMA_MASK
	.align		4
.L_43:
        /*0048*/ 	.byte	0x03, 0x50
        /*004a*/ 	.short	0x0000


	//----- nvinfo : EIATTR_MAXREG_COUNT
	.align		4
        /*004c*/ 	.byte	0x03, 0x1b
        /*004e*/ 	.short	0x00ff


	//----- nvinfo : EIATTR_MERCURY_ISA_VERSION
	.align		4
        /*0050*/ 	.byte	0x03, 0x5f
        /*0052*/ 	.short	0x0101


	//----- nvinfo : EIATTR_VRC_CTA_INIT_COUNT
	.align		4
        /*0054*/ 	.byte	0x02, 0x4a
	.zero		1
	.zero		1


	//----- nvinfo : EIATTR_EXIT_INSTR_OFFSETS
	.align		4
        /*0058*/ 	.byte	0x04, 0x1c
        /*005a*/ 	.short	(.L_45 - .L_44)


	//   ....[0]....
.L_44:
        /*005c*/ 	.word	0x000002f0


	//   ....[1]....
        /*0060*/ 	.word	0x00000350


	//----- nvinfo : EIATTR_CRS_STACK_SIZE
	.align		4
.L_45:
        /*0064*/ 	.byte	0x04, 0x1e
        /*0066*/ 	.short	(.L_47 - .L_46)
.L_46:
        /*0068*/ 	.word	0x00000000


	//----- nvinfo : EIATTR_CBANK_PARAM_SIZE
	.align		4
.L_47:
        /*006c*/ 	.byte	0x03, 0x19
        /*006e*/ 	.short	0x0018


	//----- nvinfo : EIATTR_PARAM_CBANK
	.align		4
        /*0070*/ 	.byte	0x04, 0x0a
        /*0072*/ 	.short	(.L_49 - .L_48)
	.align		4
.L_48:
        /*0074*/ 	.word	index@(.nv.constant0._Z28transposeMatrixGPU_CoalescedPfS_ii)
        /*0078*/ 	.short	0x0380
        /*007a*/ 	.short	0x0018


	//----- nvinfo : EIATTR_SW_WAR
	.align		4
.L_49:
        /*007c*/ 	.byte	0x04, 0x36
        /*007e*/ 	.short	(.L_51 - .L_50)
.L_50:
        /*0080*/ 	.word	0x00000008
.L_51:


//--------------------- .nv.info._Z24transposeMatrixGPU_BasicPfS_ii --------------------------
	.section	.nv.info._Z24transposeMatrixGPU_BasicPfS_ii,"",@"SHT_CUDA_INFO"
	.sectionflags	@""
	.align	4


	//----- nvinfo : EIATTR_CUDA_API_VERSION
	.align		4
        /*0000*/ 	.byte	0x04, 0x37
        /*0002*/ 	.short	(.L_53 - .L_52)
.L_52:
        /*0004*/ 	.word	0x00000082


	//----- nvinfo : EIATTR_KPARAM_INFO
	.align		4
.L_53:
        /*0008*/ 	.byte	0x04, 0x17
        /*000a*/ 	.short	(.L_55 - .L_54)
.L_54:
        /*000c*/ 	.word	0x00000000
        /*0010*/ 	.short	0x0003
        /*0012*/ 	.short	0x0014
        /*0014*/ 	.byte	0x00, 0xf0, 0x11, 0x00


	//----- nvinfo : EIATTR_KPARAM_INFO
	.align		4
.L_55:
        /*0018*/ 	.byte	0x04, 0x17
        /*001a*/ 	.short	(.L_57 - .L_56)
.L_56:
        /*001c*/ 	.word	0x00000000
        /*0020*/ 	.short	0x0002
        /*0022*/ 	.short	0x0010
        /*0024*/ 	.byte	0x00, 0xf0, 0x11, 0x00


	//----- nvinfo : EIATTR_KPARAM_INFO
	.align		4
.L_57:
        /*0028*/ 	.byte	0x04, 0x17
        /*002a*/ 	.short	(.L_59 - .L_58)
.L_58:
        /*002c*/ 	.word	0x00000000
        /*0030*/ 	.short	0x0001
        /*0032*/ 	.short	0x0008
        /*0034*/ 	.byte	0x00, 0xf5, 0x21, 0x00


	//----- nvinfo : EIATTR_KPARAM_INFO
	.align		4
.L_59:
        /*0038*/ 	.byte	0x04, 0x17
        /*003a*/ 	.short	(.L_61 - .L_60)
.L_60:
        /*003c*/ 	.word	0x00000000
        /*0040*/ 	.short	0x0000
        /*0042*/ 	.short	0x0000
        /*0044*/ 	.byte	0x00, 0xf5, 0x21, 0x00


	//----- nvinfo : EIATTR_SPARSE_MMA_MASK
	.align		4
.L_61:
        /*0048*/ 	.byte	0x03, 0x50
        /*004a*/ 	.short	0x0000


	//----- nvinfo : EIATTR_MAXREG_COUNT
	.align		4
        /*004c*/ 	.byte	0x03, 0x1b
        /*004e*/ 	.short	0x00ff


	//----- nvinfo : EIATTR_MERCURY_ISA_VERSION
	.align		4
        /*0050*/ 	.byte	0x03, 0x5f
        /*0052*/ 	.short	0x0101


	//----- nvinfo : EIATTR_VRC_CTA_INIT_COUNT
	.align		4
        /*0054*/ 	.byte	0x02, 0x4a
	.zero		1
	.zero		1


	//----- nvinfo : EIATTR_EXIT_INSTR_OFFSETS
	.align		4
        /*0058*/ 	.byte	0x04, 0x1c
        /*005a*/ 	.short	(.L_63 - .L_62)


	//   ....[0]....
.L_62:
        /*005c*/ 	.word	0x000000c0


	//   ....[1]....
        /*0060*/ 	.word	0x00000160


	//----- nvinfo : EIATTR_CBANK_PARAM_SIZE
	.align		4
.L_63:
        /*0064*/ 	.byte	0x03, 0x19
        /*0066*/ 	.short	0x0018


	//----- nvinfo : EIATTR_PARAM_CBANK
	.align		4
        /*0068*/ 	.byte	0x04, 0x0a
        /*006a*/ 	.short	(.L_65 - .L_64)
	.align		4
.L_64:
        /*006c*/ 	.word	index@(.nv.constant0._Z24transposeMatrixGPU_BasicPfS_ii)
        /*0070*/ 	.short	0x0380
        /*0072*/ 	.short	0x0018


	//----- nvinfo : EIATTR_SW_WAR
	.align		4
.L_65:
        /*0074*/ 	.byte	0x04, 0x36
        /*0076*/ 	.short	(.L_67 - .L_66)
.L_66:
        /*0078*/ 	.word	0x00000008
.L_67:


//--------------------- .nv.callgraph             --------------------------
	.section	.nv.callgraph,"",@"SHT_CUDA_CALLGRAPH"
	.align	4
	.sectionentsize	8
	.align		4
        /*0000*/ 	.word	0x00000000
	.align		4
        /*0004*/ 	.word	0xffffffff
	.align		4
        /*0008*/ 	.word	0x00000000
	.align		4
        /*000c*/ 	.word	0xfffffffe
	.align		4
        /*0010*/ 	.word	0x00000000
	.align		4
        /*0014*/ 	.word	0xfffffffd
	.align		4
        /*0018*/ 	.word	0x00000000
	.align		4
        /*001c*/ 	.word	0xfffffffc


//--------------------- .text._Z28transposeMatrixGPU_SharedMemPfS_ii --------------------------
	.section	.text._Z28transposeMatrixGPU_SharedMemPfS_ii,"ax",@progbits
	.align	128
        .global         _Z28transposeMatrixGPU_SharedMemPfS_ii
        .type           _Z28transposeMatrixGPU_SharedMemPfS_ii,@function
        .size           _Z28transposeMatrixGPU_SharedMemPfS_ii,(.L_x_5 - _Z28transposeMatrixGPU_SharedMemPfS_ii)
        .other          _Z28transposeMatrixGPU_SharedMemPfS_ii,@"STO_CUDA_ENTRY STV_DEFAULT"
_Z28transposeMatrixGPU_SharedMemPfS_ii:
.text._Z28transposeMatrixGPU_SharedMemPfS_ii:
[----:B------:R-:W-:Y:S01]  /*0000*/  LDC R1, c[0x0][0x37c] ;  /* 0x0000df00ff017b82 */ /* 0x000fe20000000800 */
[----:B------:R-:W0:Y:S01]  /*0010*/  S2R R0, SR_TID.Y ;  /* 0x0000000000007919 */ /* 0x000e220000002200 */
[----:B------:R-:W1:Y:S01]  /*0020*/  LDCU.64 UR8, c[0x0][0x390] ;  /* 0x00007200ff0877ac */ /* 0x000e620008000a00 */
[----:B------:R-:W0:Y:S01]  /*0030*/  S2R R7, SR_CTAID.Y ;  /* 0x0000000000077919 */ /* 0x000e220000002600 */
[----:B------:R-:W2:Y:S01]  /*0040*/  LDCU.64 UR6, c[0x0][0x358] ;  /* 0x00006b00ff0677ac */ /* 0x000ea20008000a00 */
[----:B------:R-:W3:Y:S01]  /*0050*/  S2R R13, SR_CTAID.X ;  /* 0x00000000000d7919 */ /* 0x000ee20000002500 */
[----:B------:R-:W3:Y:S01]  /*0060*/  S2R R6, SR_TID.X ;  /* 0x0000000000067919 */ /* 0x000ee20000002100 */
[----:B0-----:R-:W-:-:S04]  /*0070*/  IMAD R15, R7, 0x20, R0 ;  /* 0x00000020070f7824 */ /* 0x001fc800078e0200 */
[C---:B------:R-:W-:Y:S01]  /*0080*/  VIADD R19, R15.reuse, 0x10 ;  /* 0x000000100f137836 */ /* 0x040fe20000000000 */
[C---:B------:R-:W-:Y:S02]  /*0090*/  IADD3 R17, PT, PT, R15.reuse, 0x8, RZ ;  /* 0x000000080f117810 */ /* 0x040fe40007ffe0ff */
[----:B------:R-:W-:Y:S01]  /*00a0*/  IADD3 R21, PT, PT, R15, 0x18, RZ ;  /* 0x000000180f157810 */ /* 0x000fe20007ffe0ff */
[----:B---3--:R-:W-:Y:S01]  /*00b0*/  IMAD R12, R13, 0x20, R6 ;  /* 0x000000200d0c7824 */ /* 0x008fe200078e0206 */
[----:B-1----:R-:W-:Y:S02]  /*00c0*/  ISETP.GE.AND P0, PT, R15, UR8, PT ;  /* 0x000000080f007c0c */ /* 0x002fe4000bf06270 */
[----:B------:R-:W-:Y:S02]  /*00d0*/  ISETP.GE.AND P3, PT, R17, UR8, PT ;  /* 0x0000000811007c0c */ /* 0x000fe4000bf66270 */
[----:B------:R-:W-:Y:S02]  /*00e0*/  ISETP.GE.AND P2, PT, R19, UR8, PT ;  /* 0x0000000813007c0c */ /* 0x000fe4000bf46270 */
[----:B------:R-:W-:-:S02]  /*00f0*/  ISETP.GE.AND P1, PT, R21, UR8, PT ;  /* 0x0000000815007c0c */ /* 0x000fc4000bf26270 */
[C---:B------:R-:W-:Y:S02]  /*0100*/  ISETP.GE.OR P0, PT, R12.reuse, UR9, P0 ;  /* 0x000000090c007c0c */ /* 0x040fe40008706670 */
[C---:B------:R-:W-:Y:S02]  /*0110*/  ISETP.GE.OR P3, PT, R12.reuse, UR9, P3 ;  /* 0x000000090c007c0c */ /* 0x040fe40009f66670 */
[C---:B------:R-:W-:Y:S02]  /*0120*/  ISETP.GE.OR P2, PT, R12.reuse, UR9, P2 ;  /* 0x000000090c007c0c */ /* 0x040fe40009746670 */
[----:B------:R-:W-:-:S07]  /*0130*/  ISETP.GE.OR P1, PT, R12, UR9, P1 ;  /* 0x000000090c007c0c */ /* 0x000fce0008f26670 */
[----:B------:R-:W0:Y:S01]  /*0140*/  @!P0 LDC.64 R10, c[0x0][0x380] ;  /* 0x0000e000ff0a8b82 */ /* 0x000e220000000a00 */
[--C-:B------:R-:W-:Y:S02]  /*0150*/  @!P0 IMAD R15, R15, UR9, R12.reuse ;  /* 0x000000090f0f8c24 */ /* 0x100fe4000f8e020c */
[--C-:B------:R-:W-:Y:S02]  /*0160*/  @!P3 IMAD R17, R17, UR9, R12.reuse ;  /* 0x000000091111bc24 */ /* 0x100fe4000f8e020c */
[--C-:B------:R-:W-:Y:S02]  /*0170*/  @!P2 IMAD R19, R19, UR9, R12.reuse ;  /* 0x000000091313ac24 */ /* 0x100fe4000f8e020c */
[----:B------:R-:W-:Y:S01]  /*0180*/  @!P1 IMAD R21, R21, UR9, R12 ;  /* 0x0000000915159c24 */ /* 0x000fe2000f8e020c */
[----:B------:R-:W1:Y:S08]  /*0190*/  @!P3 LDC.64 R8, c[0x0][0x380] ;  /* 0x0000e000ff08bb82 */ /* 0x000e700000000a00 */
[----:B------:R-:W3:Y:S08]  /*01a0*/  @!P2 LDC.64 R4, c[0x0][0x380] ;  /* 0x0000e000ff04ab82 */ /* 0x000ef00000000a00 */
[----:B------:R-:W4:Y:S01]  /*01b0*/  @!P1 LDC.64 R2, c[0x0][0x380] ;  /* 0x0000e000ff029b82 */ /* 0x000f220000000a00 */
[----:B0-----:R-:W-:-:S06]  /*01c0*/  @!P0 IMAD.WIDE R10, R15, 0x4, R10 ;  /* 0x000000040f0a8825 */ /* 0x001fcc00078e020a */
[----:B--2---:R0:W2:Y:S01]  /*01d0*/  @!P0 LDG.E R10, desc[UR6][R10.64] ;  /* 0x000000060a0a8981 */ /* 0x0040a2000c1e1900 */
[----:B-1----:R-:W-:-:S05]  /*01e0*/  @!P3 IMAD.WIDE R8, R17, 0x4, R8 ;  /* 0x000000041108b825 */ /* 0x002fca00078e0208 */
[----:B------:R-:W5:Y:S01]  /*01f0*/  @!P3 LDG.E R12, desc[UR6][R8.64] ;  /* 0x00000006080cb981 */ /* 0x000f62000c1e1900 */
[----:B---3--:R-:W-:-:S05]  /*0200*/  @!P2 IMAD.WIDE R4, R19, 0x4, R4 ;  /* 0x000000041304a825 */ /* 0x008fca00078e0204 */
[----:B------:R-:W3:Y:S01]  /*0210*/  @!P2 LDG.E R14, desc[UR6][R4.64] ;  /* 0x00000006040ea981 */ /* 0x000ee2000c1e1900 */
[----:B----4-:R-:W-:-:S05]  /*0220*/  @!P1 IMAD.WIDE R2, R21, 0x4, R2 ;  /* 0x0000000415029825 */ /* 0x010fca00078e0202 */
[----:B------:R1:W4:Y:S01]  /*0230*/  @!P1 LDG.E R16, desc[UR6][R2.64] ;  /* 0x0000000602109981 */ /* 0x000322000c1e1900 */
[----:B------:R-:W0:Y:S01]  /*0240*/  S2UR UR5, SR_CgaCtaId ;  /* 0x00000000000579c3 */ /* 0x000e220000008800 */
[----:B------:R-:W-:Y:S01]  /*0250*/  UMOV UR4, 0x400 ;  /* 0x0000040000047882 */ /* 0x000fe20000000000 */
[----:B------:R-:W-:Y:S01]  /*0260*/  IMAD R18, R13, 0x20, R0 ;  /* 0x000000200d127824 */ /* 0x000fe200078e0200 */
[----:B0-----:R-:W-:-:S06]  /*0270*/  ULEA UR4, UR5, UR4, 0x18 ;  /* 0x0000000405047291 */ /* 0x001fcc000f8ec0ff */
[----:B------:R-:W-:-:S05]  /*0280*/  LEA R11, R6, UR4, 0x2 ;  /* 0x00000004060b7c11 */ /* 0x000fca000f8e10ff */
[--C-:B-1----:R-:W-:Y:S02]  /*0290*/  IMAD R3, R6, 0x80, R11.reuse ;  /* 0x0000008006037824 */ /* 0x102fe400078e020b */
[----:B------:R-:W-:Y:S02]  /*02a0*/  IMAD R11, R0, 0x84, R11 ;  /* 0x00000084000b7824 */ /* 0x000fe400078e020b */
[C---:B------:R-:W-:Y:S01]  /*02b0*/  VIADD R20, R18.reuse, 0x8 ;  /* 0x0000000812147836 */ /* 0x040fe20000000000 */
[C---:B------:R-:W-:Y:S02]  /*02c0*/  IADD3 R22, PT, PT, R18.reuse, 0x10, RZ ;  /* 0x0000001012167810 */ /* 0x040fe40007ffe0ff */
[----:B------:R-:W-:Y:S02]  /*02d0*/  LEA R7, R7, R6, 0x5 ;  /* 0x0000000607077211 */ /* 0x000fe400078e28ff */
[----:B------:R-:W-:Y:S02]  /*02e0*/  ISETP.GE.AND P5, PT, R18, UR9, PT ;  /* 0x0000000912007c0c */ /* 0x000fe4000bfa6270 */
[----:B------:R-:W-:-:S02]  /*02f0*/  ISETP.GE.AND P6, PT, R20, UR9, PT ;  /* 0x0000000914007c0c */ /* 0x000fc4000bfc6270 */
[----:B------:R-:W-:Y:S02]  /*0300*/  ISETP.GE.AND P4, PT, R22, UR9, PT ;  /* 0x0000000916007c0c */ /* 0x000fe4000bf86270 */
[C---:B------:R-:W-:Y:S02]  /*0310*/  ISETP.GE.OR P5, PT, R7.reuse, UR8, P5 ;  /* 0x0000000807007c0c */ /* 0x040fe4000afa6670 */
[C---:B------:R-:W-:Y:S02]  /*0320*/  ISETP.GE.OR P6, PT, R7.reuse, UR8, P6 ;  /* 0x0000000807007c0c */ /* 0x040fe4000b7c6670 */
[----:B------:R-:W-:Y:S02]  /*0330*/  ISETP.GE.OR P4, PT, R7, UR8, P4 ;  /* 0x0000000807007c0c */ /* 0x000fe4000a786670 */
[----:B------:R-:W-:-:S07]  /*0340*/  LEA R0, R0, R3, 0x2 ;  /* 0x0000000300007211 */ /* 0x000fce00078e10ff */
[----:B------:R-:W0:Y:S08]  /*0350*/  @!P5 LDC.64 R8, c[0x0][0x388] ;  /* 0x0000e200ff08db82 */ /* 0x000e300000000a00 */
[----:B------:R-:W1:Y:S08]  /*0360*/  @!P6 LDC.64 R4, c[0x0][0x388] ;  /* 0x0000e200ff04eb82 */ /* 0x000e700000000a00 */
[----:B------:R-:W1:Y:S01]  /*0370*/  @!P4 LDC.64 R2, c[0x0][0x388] ;  /* 0x0000e200ff02cb82 */ /* 0x000e620000000a00 */
[C---:B------:R-:W-:Y:S01]  /*0380*/  IADD3 R6, PT, PT, R18.reuse, 0x18, RZ ;  /* 0x0000001812067810 */ /* 0x040fe20007ffe0ff */
[----:B------:R-:W-:-:S02]  /*0390*/  @!P5 IMAD R15, R18, UR8, R7 ;  /* 0x00000008120fdc24 */ /* 0x000fc4000f8e0207 */
[----:B------:R-:W-:Y:S02]  /*03a0*/  @!P4 IMAD R21, R22, UR8, R7 ;  /* 0x000000081615cc24 */ /* 0x000fe4000f8e0207 */
[----:B0-----:R-:W-:-:S04]  /*03b0*/  @!P5 IMAD.WIDE R8, R15, 0x4, R8 ;  /* 0x000000040f08d825 */ /* 0x001fc800078e0208 */
[----:B-1----:R-:W-:Y:S01]  /*03c0*/  @!P4 IMAD.WIDE R2, R21, 0x4, R2 ;  /* 0x000000041502c825 */ /* 0x002fe200078e0202 */
[----:B--2---:R-:W-:Y:S04]  /*03d0*/  @!P0 STS [R11], R10 ;  /* 0x0000000a0b008388 */ /* 0x004fe80000000800 */
[----:B-----5:R-:W-:Y:S04]  /*03e0*/  @!P3 STS [R11+0x420], R12 ;  /* 0x0004200c0b00b388 */ /* 0x020fe80000000800 */
[----:B---3--:R-:W-:Y:S04]  /*03f0*/  @!P2 STS [R11+0x840], R14 ;  /* 0x0008400e0b00a388 */ /* 0x008fe80000000800 */
[----:B----4-:R0:W-:Y:S01]  /*0400*/  @!P1 STS [R11+0xc60], R16 ;  /* 0x000c60100b009388 */ /* 0x0101e20000000800 */
[----:B------:R-:W-:Y:S06]  /*0410*/  BAR.SYNC.DEFER_BLOCKING 0x0 ;  /* 0x0000000000007b1d */ /* 0x000fec0000010000 */
[----:B------:R-:W1:Y:S04]  /*0420*/  @!P5 LDS R13, [R0] ;  /* 0x00000000000dd984 */ /* 0x000e680000000800 */
[----:B------:R-:W2:Y:S04]  /*0430*/  @!P6 LDS R17, [R0+0x20] ;  /* 0x000020000011e984 */ /* 0x000ea80000000800 */
[----:B------:R-:W3:Y:S01]  /*0440*/  @!P4 LDS R19, [R0+0x40] ;  /* 0x000040000013c984 */ /* 0x000ee20000000800 */
[----:B------:R-:W-:Y:S01]  /*0450*/  ISETP.GE.AND P0, PT, R6, UR9, PT ;  /* 0x0000000906007c0c */ /* 0x000fe2000bf06270 */
[----:B0-----:R-:W-:-:S03]  /*0460*/  @!P6 IMAD R11, R20, UR8, R7 ;  /* 0x00000008140bec24 */ /* 0x001fc6000f8e0207 */
[----:B------:R-:W-:Y:S01]  /*0470*/  ISETP.GE.OR P0, PT, R7, UR8, P0 ;  /* 0x0000000807007c0c */ /* 0x000fe20008706670 */
[----:B------:R-:W-:Y:S01]  /*0480*/  @!P6 IMAD.WIDE R4, R11, 0x4, R4 ;  /* 0x000000040b04e825 */ /* 0x000fe200078e0204 */
[----:B-1----:R0:W-:Y:S04]  /*0490*/  @!P5 STG.E desc[UR6][R8.64], R13 ;  /* 0x0000000d0800d986 */ /* 0x0021e8000c101906 */
[----:B--2---:R0:W-:Y:S04]  /*04a0*/  @!P6 STG.E desc[UR6][R4.64], R17 ;  /* 0x000000110400e986 */ /* 0x0041e8000c101906 */
[----:B---3--:R0:W-:Y:S03]  /*04b0*/  @!P4 STG.E desc[UR6][R2.64], R19 ;  /* 0x000000130200c986 */ /* 0x0081e6000c101906 */
[----:B------:R-:W-:Y:S05]  /*04c0*/  @P0 EXIT ;  /* 0x000000000000094d */ /* 0x000fea0003800000 */
[----:B0-----:R-:W0:Y:S01]  /*04d0*/  LDS R5, [R0+0x60] ;  /* 0x0000600000057984 */ /* 0x001e220000000800 */
[----:B------:R-:W1:Y:S01]  /*04e0*/  LDC.64 R2, c[0x0][0x388] ;  /* 0x0000e200ff027b82 */ /* 0x000e620000000a00 */
[----:B------:R-:W-:-:S04]  /*04f0*/  IMAD R7, R6, UR8, R7 ;  /* 0x0000000806077c24 */ /* 0x000fc8000f8e0207 */
[----:B-1----:R-:W-:-:S05]  /*0500*/  IMAD.WIDE R2, R7, 0x4, R2 ;  /* 0x0000000407027825 */ /* 0x002fca00078e0202 */
[----:B0-----:R-:W-:Y:S01]  /*0510*/  STG.E desc[UR6][R2.64], R5 ;  /* 0x0000000502007986 */ /* 0x001fe2000c101906 */
[----:B------:R-:W-:Y:S05]  /*0520*/  EXIT ;  /* 0x000000000000794d */ /* 0x000fea0003800000 */
.L_x_0:
[----:B------:R-:W-:-:S00]  /*0530*/  BRA `(.L_x_0) ;  /* 0xfffffffc00fc7947 */ /* 0x000fc0000383ffff */
[----:B------:R-:W-:-:S00]  /*0540*/  NOP ;  /* 0x0000000000007918 */ /* 0x000fc00000000000 */
        /* <DEDUP_REMOVED lines=11> */
.L_x_5:


//--------------------- .text._Z28transposeMatrixGPU_CoalescedPfS_ii --------------------------
	.section	.text._Z28transposeMatrixGPU_CoalescedPfS_ii,"ax",@progbits
	.align	128
        .global         _Z28transposeMatrixGPU_CoalescedPfS_ii
        .type           _Z28transposeMatrixGPU_CoalescedPfS_ii,@function
        .size           _Z28transposeMatrixGPU_CoalescedPfS_ii,(.L_x_6 - _Z28transposeMatrixGPU_CoalescedPfS_ii)
        .other          _Z28transposeMatrixGPU_CoalescedPfS_ii,@"STO_CUDA_ENTRY STV_DEFAULT"
_Z28transposeMatrixGPU_CoalescedPfS_ii:
.text._Z28transposeMatrixGPU_CoalescedPfS_ii:
[----:B------:R-:W-:Y:S01]  /*0000*/  LDC R1, c[0x0][0x37c] ;  /* 0x0000df00ff017b82 */ /* 0x000fe20000000800 */
[----:B------:R-:W0:Y:S01]  /*0010*/  S2R R9, SR_CTAID.Y ;  /* 0x0000000000097919 */ /* 0x000e220000002600 */
[----:B------:R-:W1:Y:S01]  /*0020*/  LDCU.64 UR6, c[0x0][0x390] ;  /* 0x00007200ff0677ac */ /* 0x000e620008000a00 */
[----:B------:R-:W0:Y:S01]  /*0030*/  S2R R2, SR_TID.Y ;  /* 0x0000000000027919 */ /* 0x000e220000002200 */
[----:B------:R-:W2:Y:S01]  /*0040*/  LDCU.64 UR4, c[0x0][0x358] ;  /* 0x00006b00ff0477ac */ /* 0x000ea20008000a00 */
[----:B------:R-:W3:Y:S01]  /*0050*/  S2R R0, SR_CTAID.X ;  /* 0x0000000000007919 */ /* 0x000ee20000002500 */
[----:B------:R-:W4:Y:S01]  /*0060*/  LDCU.64 UR8, c[0x0][0x388] ;  /* 0x00007100ff0877ac */ /* 0x000f220008000a00 */
[----:B------:R-:W3:Y:S01]  /*0070*/  S2R R5, SR_TID.X ;  /* 0x0000000000057919 */ /* 0x000ee20000002100 */
[----:B0-----:R-:W-:Y:S02]  /*0080*/  IMAD R9, R9, 0x20, R2 ;  /* 0x0000002009097824 */ /* 0x001fe400078e0202 */
[----:B------:R-:W0:Y:S03]  /*0090*/  LDC.64 R2, c[0x0][0x380] ;  /* 0x0000e000ff027b82 */ /* 0x000e260000000a00 */
[----:B-1----:R-:W-:Y:S01]  /*00a0*/  ISETP.GE.AND P0, PT, R9, UR6, PT ;  /* 0x0000000609007c0c */ /* 0x002fe2000bf06270 */
[----:B---3--:R-:W-:-:S05]  /*00b0*/  IMAD R0, R0, 0x20, R5 ;  /* 0x0000002000007824 */ /* 0x008fca00078e0205 */
[----:B------:R-:W-:-:S13]  /*00c0*/  ISETP.GE.OR P1, PT, R0, UR7, P0 ;  /* 0x0000000700007c0c */ /* 0x000fda0008726670 */
[----:B------:R-:W-:-:S04]  /*00d0*/  @!P1 IMAD R5, R9, UR7, R0 ;  /* 0x0000000709059c24 */ /* 0x000fc8000f8e0200 */
[----:B0-----:R-:W-:Y:S01]  /*00e0*/  @!P1 IMAD.WIDE R2, R5, 0x4, R2 ;  /* 0x0000000405029825 */ /* 0x001fe200078e0202 */
[----:B------:R-:W-:Y:S01]  /*00f0*/  IADD3 R15, PT, PT, R9, 0x8, RZ ;  /* 0x00000008090f7810 */ /* 0x000fe20007ffe0ff */
[----:B------:R-:W0:Y:S03]  /*0100*/  LDC.64 R4, c[0x0][0x388] ;  /* 0x0000e200ff047b82 */ /* 0x000e260000000a00 */
[----:B--2---:R-:W2:Y:S01]  /*0110*/  @!P1 LDG.E R13, desc[UR4][R2.64] ;  /* 0x00000004020d9981 */ /* 0x004ea2000c1e1900 */
[----:B------:R-:W-:Y:S01]  /*0120*/  ISETP.GE.AND P0, PT, R15, UR6, PT ;  /* 0x000000060f007c0c */ /* 0x000fe2000bf06270 */
[----:B------:R-:W-:-:S03]  /*0130*/  IMAD R8, R0, UR6, RZ ;  /* 0x0000000600087c24 */ /* 0x000fc6000f8e02ff */
[----:B------:R-:W-:Y:S01]  /*0140*/  ISETP.GE.OR P0, PT, R0, UR7, P0 ;  /* 0x0000000700007c0c */ /* 0x000fe20008706670 */
[----:B------:R-:W-:-:S12]  /*0150*/  @!P1 IMAD.IADD R11, R9, 0x1, R8 ;  /* 0x00000001090b9824 */ /* 0x000fd800078e0208 */
[----:B------:R-:W1:Y:S01]  /*0160*/  @!P0 LDC.64 R6, c[0x0][0x380] ;  /* 0x0000e000ff068b82 */ /* 0x000e620000000a00 */
[----:B------:R-:W-:Y:S02]  /*0170*/  @!P0 IMAD R15, R15, UR7, R0 ;  /* 0x000000070f0f8c24 */ /* 0x000fe4000f8e0200 */
[----:B0-----:R-:W-:-:S04]  /*0180*/  @!P1 IMAD.WIDE R4, R11, 0x4, R4 ;  /* 0x000000040b049825 */ /* 0x001fc800078e0204 */
[----:B-1----:R-:W-:Y:S01]  /*0190*/  @!P0 IMAD.WIDE R6, R15, 0x4, R6 ;  /* 0x000000040f068825 */ /* 0x002fe200078e0206 */
[----:B--2---:R0:W-:Y:S05]  /*01a0*/  @!P1 STG.E desc[UR4][R4.64], R13 ;  /* 0x0000000d04009986 */ /* 0x0041ea000c101904 */
[----:B------:R-:W2:Y:S01]  /*01b0*/  @!P0 LDG.E R7, desc[UR4][R6.64] ;  /* 0x0000000406078981 */ /* 0x000ea2000c1e1900 */
[C---:B------:R-:W-:Y:S01]  /*01c0*/  IADD3 R11, PT, PT, R9.reuse, 0x10, RZ ;  /* 0x00000010090b7810 */ /* 0x040fe20007ffe0ff */
[C---:B------:R-:W-:Y:S01]  /*01d0*/  VIADD R15, R9.reuse, 0x18 ;  /* 0x00000018090f7836 */ /* 0x040fe20000000000 */
[----:B------:R-:W-:Y:S01]  /*01e0*/  IADD3 R9, P3, PT, R9, R8, RZ ;  /* 0x0000000809097210 */ /* 0x000fe20007f7e0ff */
[----:B------:R-:W-:Y:S01]  /*01f0*/  BSSY.RECONVERGENT B0, `(.L_x_1) ;  /* 0x000000f000007945 */ /* 0x000fe20003800200 */
[----:B------:R-:W-:-:S02]  /*0200*/  ISETP.GE.AND P2, PT, R11, UR6, PT ;  /* 0x000000060b007c0c */ /* 0x000fc4000bf46270 */
[----:B------:R-:W-:Y:S02]  /*0210*/  LEA.HI.X.SX32 R8, R8, RZ, 0x1, P3 ;  /* 0x000000ff08087211 */ /* 0x000fe400018f0eff */
[C---:B----4-:R-:W-:Y:S02]  /*0220*/  LEA R2, P3, R9.reuse, UR8, 0x2 ;  /* 0x0000000809027c11 */ /* 0x050fe4000f8610ff */
[----:B------:R-:W-:Y:S02]  /*0230*/  ISETP.GE.OR P2, PT, R0, UR7, P2 ;  /* 0x0000000700007c0c */ /* 0x000fe40009746670 */
[----:B------:R-:W-:Y:S02]  /*0240*/  LEA.HI.X R3, R9, UR9, R8, 0x2, P3 ;  /* 0x0000000909037c11 */ /* 0x000fe400098f1408 */
[----:B------:R-:W-:-:S04]  /*0250*/  ISETP.GE.AND P1, PT, R15, UR6, PT ;  /* 0x000000060f007c0c */ /* 0x000fc8000bf26270 */
[----:B------:R-:W-:Y:S01]  /*0260*/  ISETP.GE.OR P1, PT, R0, UR7, P1 ;  /* 0x0000000700007c0c */ /* 0x000fe20008f26670 */
[----:B--2---:R0:W-:Y:S04]  /*0270*/  @!P0 STG.E desc[UR4][R2.64+0x20], R7 ;  /* 0x0000200702008986 */ /* 0x0041e8000c101904 */
[----:B------:R-:W-:Y:S08]  /*0280*/  @P2 BRA `(.L_x_2) ;  /* 0x0000000000142947 */ /* 0x000ff00003800000 */
[----:B0-----:R-:W0:Y:S01]  /*0290*/  LDC.64 R4, c[0x0][0x380] ;  /* 0x0000e000ff047b82 */ /* 0x001e220000000a00 */
[----:B------:R-:W-:-:S04]  /*02a0*/  IMAD R11, R11, UR7, R0 ;  /* 0x000000070b0b7c24 */ /* 0x000fc8000f8e0200 */
[----:B0-----:R-:W-:-:S06]  /*02b0*/  IMAD.WIDE R4, R11, 0x4, R4 ;  /* 0x000000040b047825 */ /* 0x001fcc00078e0204 */
[----:B------:R-:W2:Y:S04]  /*02c0*/  LDG.E R5, desc[UR4][R4.64] ;  /* 0x0000000404057981 */ /* 0x000ea8000c1e1900 */
[----:B--2---:R1:W-:Y:S02]  /*02d0*/  STG.E desc[UR4][R2.64+0x40], R5 ;  /* 0x0000400502007986 */ /* 0x0043e4000c101904 */
.L_x_2:
[----:B------:R-:W-:Y:S05]  /*02e0*/  BSYNC.RECONVERGENT B0 ;  /* 0x0000000000007941 */ /* 0x000fea0003800200 */
.L_x_1:
[----:B------:R-:W-:Y:S05]  /*02f0*/  @P1 EXIT ;  /* 0x000000000000194d */ /* 0x000fea0003800000 */
[----:B01----:R-:W0:Y:S01]  /*0300*/  LDC.64 R4, c[0x0][0x380] ;  /* 0x0000e000ff047b82 */ /* 0x003e220000000a00 */
[----:B------:R-:W-:-:S04]  /*0310*/  IMAD R15, R15, UR7, R0 ;  /* 0x000000070f0f7c24 */ /* 0x000fc8000f8e0200 */
[----:B0-----:R-:W-:-:S06]  /*0320*/  IMAD.WIDE R4, R15, 0x4, R4 ;  /* 0x000000040f047825 */ /* 0x001fcc00078e0204 */
[----:B------:R-:W2:Y:S04]  /*0330*/  LDG.E R5, desc[UR4][R4.64] ;  /* 0x0000000404057981 */ /* 0x000ea8000c1e1900 */
[----:B--2---:R-:W-:Y:S01]  /*0340*/  STG.E desc[UR4][R2.64+0x60], R5 ;  /* 0x0000600502007986 */ /* 0x004fe2000c101904 */
[----:B------:R-:W-:Y:S05]  /*0350*/  EXIT ;  /* 0x000000000000794d */ /* 0x000fea0003800000 */
.L_x_3:
        /* <DEDUP_REMOVED lines=10> */
.L_x_6:


//--------------------- .text._Z24transposeMatrixGPU_BasicPfS_ii --------------------------
	.section	.text._Z24transposeMatrixGPU_BasicPfS_ii,"ax",@progbits
	.align	128
        .global         _Z24transposeMatrixGPU_BasicPfS_ii
        .type           _Z24transposeMatrixGPU_BasicPfS_ii,@function
        .size           _Z24transposeMatrixGPU_BasicPfS_ii,(.L_x_7 - _Z24transposeMatrixGPU_BasicPfS_ii)
        .other          _Z24transposeMatrixGPU_BasicPfS_ii,@"STO_CUDA_ENTRY STV_DEFAULT"
_Z24transposeMatrixGPU_BasicPfS_ii:
.text._Z24transposeMatrixGPU_BasicPfS_ii:
[----:B------:R-:W-:Y:S01]  /*0000*/  LDC R1, c[0x0][0x37c] ;  /* 0x0000df00ff017b82 */ /* 0x000fe20000000800 */
[----:B------:R-:W0:Y:S07]  /*0010*/  S2R R3, SR_TID.X ;  /* 0x0000000000037919 */ /* 0x000e2e0000002100 */
[----:B------:R-:W0:Y:S01]  /*0020*/  S2UR UR4, SR_CTAID.X ;  /* 0x00000000000479c3 */ /* 0x000e220000002500 */
[----:B------:R-:W1:Y:S01]  /*0030*/  LDCU.64 UR6, c[0x0][0x390] ;  /* 0x00007200ff0677ac */ /* 0x000e620008000a00 */
[----:B------:R-:W2:Y:S06]  /*0040*/  S2R R2, SR_TID.Y ;  /* 0x0000000000027919 */ /* 0x000eac0000002200 */
[----:B------:R-:W0:Y:S08]  /*0050*/  LDC R0, c[0x0][0x360] ;  /* 0x0000d800ff007b82 */ /* 0x000e300000000800 */
[----:B------:R-:W2:Y:S08]  /*0060*/  S2UR UR5, SR_CTAID.Y ;  /* 0x00000000000579c3 */ /* 0x000eb00000002600 */
[----:B------:R-:W2:Y:S01]  /*0070*/  LDC R7, c[0x0][0x364] ;  /* 0x0000d900ff077b82 */ /* 0x000ea20000000800 */
[----:B0-----:R-:W-:-:S05]  /*0080*/  IMAD R0, R0, UR4, R3 ;  /* 0x0000000400007c24 */ /* 0x001fca000f8e0203 */
[----:B-1----:R-:W-:Y:S01]  /*0090*/  ISETP.GE.AND P0, PT, R0, UR7, PT ;  /* 0x0000000700007c0c */ /* 0x002fe2000bf06270 */
[----:B--2---:R-:W-:-:S05]  /*00a0*/  IMAD R7, R7, UR5, R2 ;  /* 0x0000000507077c24 */ /* 0x004fca000f8e0202 */
[----:B------:R-:W-:-:S13]  /*00b0*/  ISETP.GE.OR P0, PT, R7, UR6, P0 ;  /* 0x0000000607007c0c */ /* 0x000fda0008706670 */
[----:B------:R-:W-:Y:S05]  /*00c0*/  @P0 EXIT ;  /* 0x000000000000094d */ /* 0x000fea0003800000 */
[----:B------:R-:W0:Y:S01]  /*00d0*/  LDC.64 R2, c[0x0][0x380] ;  /* 0x0000e000ff027b82 */ /* 0x000e220000000a00 */
[----:B------:R-:W1:Y:S01]  /*00e0*/  LDCU.64 UR4, c[0x0][0x358] ;  /* 0x00006b00ff0477ac */ /* 0x000e620008000a00 */
[----:B------:R-:W-:-:S04]  /*00f0*/  IMAD R5, R7, UR7, R0 ;  /* 0x0000000707057c24 */ /* 0x000fc8000f8e0200 */
[----:B0-----:R-:W-:Y:S02]  /*0100*/  IMAD.WIDE R2, R5, 0x4, R2 ;  /* 0x0000000405027825 */ /* 0x001fe400078e0202 */
[----:B------:R-:W0:Y:S04]  /*0110*/  LDC.64 R4, c[0x0][0x388] ;  /* 0x0000e200ff047b82 */ /* 0x000e280000000a00 */
[----:B-1----:R-:W2:Y:S01]  /*0120*/  LDG.E R3, desc[UR4][R2.64] ;  /* 0x0000000402037981 */ /* 0x002ea2000c1e1900 */
[----:B------:R-:W-:-:S04]  /*0130*/  IMAD R7, R0, UR6, R7 ;  /* 0x0000000600077c24 */ /* 0x000fc8000f8e0207 */
[----:B0-----:R-:W-:-:S05]  /*0140*/  IMAD.WIDE R4, R7, 0x4, R4 ;  /* 0x0000000407047825 */ /* 0x001fca00078e0204 */
[----:B--2---:R-:W-:Y:S01]  /*0150*/  STG.E desc[UR4][R4.64], R3 ;  /* 0x0000000304007986 */ /* 0x004fe2000c101904 */
[----:B------:R-:W-:Y:S05]  /*0160*/  EXIT ;  /* 0x000000000000794d */ /* 0x000fea0003800000 */
.L_x_4:
        /* <DEDUP_REMOVED lines=9> */
.L_x_7:


//--------------------- .nv.shared._Z28transposeMatrixGPU_SharedMemPfS_ii --------------------------
	.section	.nv.shared._Z28transposeMatrixGPU_SharedMemPfS_ii,"aw",@nobits
	.sectionflags	@""
	.align	4
.nv.shared._Z28transposeMatrixGPU_SharedMemPfS_ii:
	.zero		5248


//--------------------- .nv.shared.reserved.0     --------------------------
	.section	.nv.shared.reserved.0,"aw",@nobits
	.weak		__nv_reservedSMEM_offset_0_alias
	.size		__nv_reservedSMEM_offset_0_alias, 0, 64
	.other		__nv_reservedSMEM_offset_0_alias,@"STO_CUDA_RESERVED_SHARED STV_DEFAULT"
__nv_reservedSMEM_offset_0_alias:
	.zero		0
	.zero		64


//--------------------- .nv.constant0._Z28transposeMatrixGPU_SharedMemPfS_ii --------------------------
	.section	.nv.constant0._Z28transposeMatrixGPU_SharedMemPfS_ii,"a",@progbits
	.sectionflags	@""
	.align	4
.nv.constant0._Z28transposeMatrixGPU_SharedMemPfS_ii:
	.zero		920


//--------------------- .nv.constant0._Z28transposeMatrixGPU_CoalescedPfS_ii --------------------------
	.section	.nv.constant0._Z28transposeMatrixGPU_CoalescedPfS_ii,"a",@progbits
	.sectionflags	@""
	.align	4
.nv.constant0._Z28transposeMatrixGPU_CoalescedPfS_ii:
	.zero		920


//--------------------- .nv.constant0._Z24transposeMatrixGPU_BasicPfS_ii --------------------------
	.section	.nv.constant0._Z24transposeMatrixGPU_BasicPfS_ii,"a",@progbits
	.sectionflags	@""
	.align	4
.nv.constant0._Z24transposeMatrixGPU_BasicPfS_ii:
	.zero		920


//--------------------- SYMBOLS --------------------------

	.type		.nv.reservedSmem.offset0,@object
	.size		.nv.reservedSmem.offset0,0x4
	.type		.nv.reservedSmem.cap,@object
	.size		.nv.reservedSmem.cap,0x4
